//
// Generated by NVIDIA NVVM Compiler
//
// Compiler Build ID: CL-36424714
// Cuda compilation tools, release 13.0, V13.0.88
// Based on NVVM 20.0.0
//

.version 9.0
.target sm_100
.address_size 64

	// .globl	_Z10checkIndexv
.extern .func  (.param .b32 func_retval0) vprintf
(
	.param .b64 vprintf_param_0,
	.param .b64 vprintf_param_1
)
;
.global .align 1 .b8 $str[93] = {84, 104, 114, 101, 97, 100, 73, 100, 120, 58, 32, 40, 37, 100, 44, 32, 37, 100, 44, 32, 37, 100, 41, 32, 66, 108, 111, 99, 107, 73, 100, 120, 58, 32, 40, 37, 100, 44, 32, 37, 100, 44, 32, 37, 100, 41, 32, 66, 108, 111, 99, 107, 68, 105, 109, 58, 32, 40, 37, 100, 44, 32, 37, 100, 44, 32, 37, 100, 41, 32, 71, 114, 105, 100, 68, 105, 109, 32, 40, 37, 100, 44, 32, 37, 100, 44, 32, 37, 100, 41, 32, 10};

.visible .entry _Z10checkIndexv()
{
	.local .align 16 .b8 	__local_depot0[48];
	.reg .b64 	%SP;
	.reg .b64 	%SPL;
	.reg .b32 	%r<15>;
	.reg .b64 	%rd<5>;

	mov.u64 	%SPL, __local_depot0;
	cvta.local.u64 	%SP, %SPL;
	add.u64 	%rd1, %SP, 0;
	add.u64 	%rd2, %SPL, 0;
	mov.u32 	%r1, %tid.x;
	mov.u32 	%r2, %tid.y;
	mov.u32 	%r3, %tid.z;
	mov.u32 	%r4, %ctaid.x;
	mov.u32 	%r5, %ctaid.y;
	mov.u32 	%r6, %ctaid.z;
	mov.u32 	%r7, %ntid.x;
	mov.u32 	%r8, %ntid.y;
	mov.u32 	%r9, %ntid.z;
	mov.u32 	%r10, %nctaid.x;
	mov.u32 	%r11, %nctaid.y;
	mov.u32 	%r12, %nctaid.z;
	st.local.v4.u32 	[%rd2], {%r1, %r2, %r3, %r4};
	st.local.v4.u32 	[%rd2+16], {%r5, %r6, %r7, %r8};
	st.local.v4.u32 	[%rd2+32], {%r9, %r10, %r11, %r12};
	mov.u64 	%rd3, $str;
	cvta.global.u64 	%rd4, %rd3;
	{ // callseq 0, 0
	.param .b64 param0;
	st.param.b64 	[param0], %rd4;
	.param .b64 param1;
	st.param.b64 	[param1], %rd1;
	.param .b32 retval0;
	call.uni (retval0), 
	vprintf, 
	(
	param0, 
	param1
	);
	ld.param.b32 	%r13, [retval0];
	} // callseq 0
	ret;

}


// ===== COMPILED SASS (sm_100) =====

	.target	sm_100

	.elftype	@"ET_EXEC"


//--------------------- .note.nv.tkinfo           --------------------------
	.section	.note.nv.tkinfo,"",@"SHT_NOTE"
	.sectionflags	@"SHF_NOTE_NV_TKINFO"
	.tkinfo
        /*0018*/ 	.word	0x00000002
        /*0030*/ 	.string	""
        /*0030*/ 	.string	"ptxas"
        /*0030*/ 	.string	"Cuda compilation tools, release 13.0, V13.0.88"
        /*0030*/ 	.string	"Build cuda_13.0.r13.0/compiler.36424714_0"
        /*0030*/ 	.string	"-arch sm_100 -m 64 "



//--------------------- .note.nv.cuinfo           --------------------------
	.section	.note.nv.cuinfo,"",@"SHT_NOTE"
	.sectionflags	@"SHF_NOTE_NV_CUINFO"
        /*0018*/ 	.short	0x0002
        /*001a*/ 	.short	0x0064
        /*001c*/ 	.short	0x0082
	.zero		2


//--------------------- .nv.info                  --------------------------
	.section	.nv.info,"",@"SHT_CUDA_INFO"
	.align	4


	//----- nvinfo : EIATTR_REGCOUNT
	.align		4
        /*0000*/ 	.byte	0x04, 0x2f
        /*0002*/ 	.short	(.L_2 - .L_1)
	.align		4
.L_1:
        /*0004*/ 	.word	index@(_Z10checkIndexv)
        /*0008*/ 	.word	0x00000018


	//----- nvinfo : EIATTR_FRAME_SIZE
	.align		4
.L_2:
        /*000c*/ 	.byte	0x04, 0x11
        /*000e*/ 	.short	(.L_4 - .L_3)
	.align		4
.L_3:
        /*0010*/ 	.word	index@(_Z10checkIndexv)
        /*0014*/ 	.word	0x00000030


	//----- nvinfo : EIATTR_MIN_STACK_SIZE
	.align		4
.L_4:
        /*0018*/ 	.byte	0x04, 0x12
        /*001a*/ 	.short	(.L_6 - .L_5)
	.align		4
.L_5:
        /*001c*/ 	.word	index@(_Z10checkIndexv)
        /*0020*/ 	.word	0x00000030
.L_6:


//--------------------- .nv.compat                --------------------------
	.section	.nv.compat,"",@"SHT_CUDA_COMPAT_INFO"
	.align	4
        /*0000*/ 	.byte	0x02, 0x09, 0x00, 0x00, 0x02, 0x02, 0x01, 0x00, 0x02, 0x05, 0x05, 0x00, 0x03, 0x07, 0x01, 0x01
        /*0010*/ 	.byte	0x02, 0x03, 0x00, 0x00, 0x02, 0x06, 0x01, 0x00, 0x04, 0x0b, 0x08, 0x00, 0x09, 0x00, 0x00, 0x00
        /*0020*/ 	.byte	0x00, 0x00, 0x00, 0x00


//--------------------- .nv.info._Z10checkIndexv  --------------------------
	.section	.nv.info._Z10checkIndexv,"",@"SHT_CUDA_INFO"
	.sectionflags	@""
	.align	4


	//----- nvinfo : EIATTR_CUDA_API_VERSION
	.align		4
        /*0000*/ 	.byte	0x04, 0x37
        /*0002*/ 	.short	(.L_8 - .L_7)
.L_7:
        /*0004*/ 	.word	0x00000082


	//----- nvinfo : EIATTR_SPARSE_MMA_MASK
	.align		4
.L_8:
        /*0008*/ 	.byte	0x03, 0x50
        /*000a*/ 	.short	0x0000


	//----- nvinfo : EIATTR_MAXREG_COUNT
	.align		4
        /*000c*/ 	.byte	0x03, 0x1b
        /*000e*/ 	.short	0x00ff


	//----- nvinfo : EIATTR_EXTERNS
	.align		4
        /*0010*/ 	.byte	0x04, 0x0f
        /*0012*/ 	.short	(.L_10 - .L_9)


	//   ....[0]....
	.align		4
.L_9:
        /*0014*/ 	.word	index@(vprintf)


	//----- nvinfo : EIATTR_MERCURY_ISA_VERSION
	.align		4
.L_10:
        /*0018*/ 	.byte	0x03, 0x5f
        /*001a*/ 	.short	0x0101


	//----- nvinfo : EIATTR_VRC_CTA_INIT_COUNT
	.align		4
        /*001c*/ 	.byte	0x02, 0x4a
	.zero		1
	.zero		1


	//----- nvinfo : EIATTR_SYSCALL_OFFSETS
	.align		4
        /*0020*/ 	.byte	0x04, 0x46
        /*0022*/ 	.short	(.L_12 - .L_11)


	//   ....[0]....
.L_11:
        /*0024*/ 	.word	0x000001b0


	//----- nvinfo : EIATTR_EXIT_INSTR_OFFSETS
	.align		4
.L_12:
        /*0028*/ 	.byte	0x04, 0x1c
        /*002a*/ 	.short	(.L_14 - .L_13)


	//   ....[0]....
.L_13:
        /*002c*/ 	.word	0x000001c0


	//----- nvinfo : EIATTR_SW_WAR
	.align		4
.L_14:
        /*0030*/ 	.byte	0x04, 0x36
        /*0032*/ 	.short	(.L_16 - .L_15)
.L_15:
        /*0034*/ 	.word	0x00000008
.L_16:


//--------------------- .nv.callgraph             --------------------------
	.section	.nv.callgraph,"",@"SHT_CUDA_CALLGRAPH"
	.align	4
	.sectionentsize	8
	.align		4
        /*0000*/ 	.word	0x00000000
	.align		4
        /*0004*/ 	.word	0xffffffff
	.align		4
        /*0008*/ 	.word	index@(_Z10checkIndexv)
	.align		4
        /*000c*/ 	.word	index@(vprintf)
	.align		4
        /*0010*/ 	.word	0x00000000
	.align		4
        /*0014*/ 	.word	0xfffffffe
	.align		4
        /*0018*/ 	.word	0x00000000
	.align		4
        /*001c*/ 	.word	0xfffffffd
	.align		4
        /*0020*/ 	.word	0x00000000
	.align		4
        /*0024*/ 	.word	0xfffffffc


//--------------------- .nv.constant4             --------------------------
	.section	.nv.constant4,"a",@progbits
	.align	8
	.align		8
.nv.constant4:
        /*0000*/ 	.dword	vprintf
	.align		8
        /*0008*/ 	.dword	$str


//--------------------- .text._Z10checkIndexv     --------------------------
	.section	.text._Z10checkIndexv,"ax",@progbits
	.align	128
        .global         _Z10checkIndexv
        .type           _Z10checkIndexv,@function
        .size           _Z10checkIndexv,(.L_x_2 - _Z10checkIndexv)
        .other          _Z10checkIndexv,@"STO_CUDA_ENTRY STV_DEFAULT"
_Z10checkIndexv:
.text._Z10checkIndexv:
[----:B------:R-:W0:Y:S01]  /*0000*/  LDC R1, c[0x0][0x37c] ;  /* 0x0000df00ff017b82 */ /* 0x000e220000000800 */
[----:B------:R-:W1:Y:S01]  /*0010*/  S2R R8, SR_TID.X ;  /* 0x0000000000087919 */ /* 0x000e620000002100 */
[----:B------:R-:W2:Y:S06]  /*0020*/  LDCU UR5, c[0x0][0x2fc] ;  /* 0x00005f80ff0577ac */ /* 0x000eac0008000800 */
[----:B------:R-:W3:Y:S01]  /*0030*/  LDC R14, c[0x0][0x360] ;  /* 0x0000d800ff0e7b82 */ /* 0x000ee20000000800 */
[----:B0-----:R-:W-:Y:S01]  /*0040*/  VIADD R1, R1, 0xffffffd0 ;  /* 0xffffffd001017836 */ /* 0x001fe20000000000 */
[----:B------:R-:W1:Y:S01]  /*0050*/  S2R R9, SR_TID.Y ;  /* 0x0000000000097919 */ /* 0x000e620000002200 */
[----:B------:R-:W-:Y:S01]  /*0060*/  MOV R0, 0x0 ;  /* 0x0000000000007802 */ /* 0x000fe20000000f00 */
[----:B------:R-:W0:Y:S01]  /*0070*/  LDCU UR4, c[0x0][0x2f8] ;  /* 0x00005f00ff0477ac */ /* 0x000e220008000800 */
[----:B------:R-:W1:Y:S03]  /*0080*/  S2R R10, SR_TID.Z ;  /* 0x00000000000a7919 */ /* 0x000e660000002300 */
[----:B------:R-:W3:Y:S01]  /*0090*/  LDC R15, c[0x0][0x364] ;  /* 0x0000d900ff0f7b82 */ /* 0x000ee20000000800 */
[----:B------:R-:W4:Y:S01]  /*00a0*/  LDCU.64 UR6, c[0x4][0x8] ;  /* 0x01000100ff0677ac */ /* 0x000f220008000a00 */
[----:B------:R-:W1:Y:S01]  /*00b0*/  S2R R11, SR_CTAID.X ;  /* 0x00000000000b7919 */ /* 0x000e620000002500 */
[----:B------:R-:W3:Y:S05]  /*00c0*/  S2R R12, SR_CTAID.Y ;  /* 0x00000000000c7919 */ /* 0x000eea0000002600 */
[----:B------:R-:W5:Y:S01]  /*00d0*/  LDC R16, c[0x0][0x368] ;  /* 0x0000da00ff107b82 */ /* 0x000f620000000800 */
[----:B------:R-:W3:Y:S01]  /*00e0*/  S2R R13, SR_CTAID.Z ;  /* 0x00000000000d7919 */ /* 0x000ee20000002700 */
[----:B0-----:R-:W-:-:S06]  /*00f0*/  IADD3 R6, P0, PT, R1, UR4, RZ ;  /* 0x0000000401067c10 */ /* 0x001fcc000ff1e0ff */
[----:B------:R-:W5:Y:S01]  /*0100*/  LDC R17, c[0x0][0x370] ;  /* 0x0000dc00ff117b82 */ /* 0x000f620000000800 */
[----:B----4-:R-:W-:Y:S01]  /*0110*/  IMAD.U32 R4, RZ, RZ, UR6 ;  /* 0x00000006ff047e24 */ /* 0x010fe2000f8e00ff */
[----:B------:R-:W-:Y:S01]  /*0120*/  MOV R5, UR7 ;  /* 0x0000000700057c02 */ /* 0x000fe20008000f00 */
[----:B--2---:R-:W-:-:S05]  /*0130*/  IMAD.X R7, RZ, RZ, UR5, P0 ;  /* 0x00000005ff077e24 */ /* 0x004fca00080e06ff */
[----:B------:R-:W5:Y:S08]  /*0140*/  LDC R18, c[0x0][0x374] ;  /* 0x0000dd00ff127b82 */ /* 0x000f700000000800 */
[----:B------:R-:W5:Y:S01]  /*0150*/  LDC R19, c[0x0][0x378] ;  /* 0x0000de00ff137b82 */ /* 0x000f620000000800 */
[----:B-1----:R0:W-:Y:S07]  /*0160*/  STL.128 [R1], R8 ;  /* 0x0000000801007387 */ /* 0x0021ee0000100c00 */
[----:B------:R0:W1:Y:S01]  /*0170*/  LDC.64 R2, c[0x4][R0] ;  /* 0x0100000000027b82 */ /* 0x0000620000000a00 */
[----:B---3--:R0:W-:Y:S04]  /*0180*/  STL.128 [R1+0x10], R12 ;  /* 0x0000100c01007387 */ /* 0x0081e80000100c00 */
[----:B-----5:R0:W-:Y:S02]  /*0190*/  STL.128 [R1+0x20], R16 ;  /* 0x0000201001007387 */ /* 0x0201e40000100c00 */
[----:B------:R-:W-:-:S07]  /*01a0*/  LEPC R20, `(.L_x_0) ;  /* 0x000000001014794e */ /* 0x000fce0000000000 */
[----:B01----:R-:W-:Y:S05]  /*01b0*/  CALL.ABS.NOINC R2 ;  /* 0x0000000002007343 */ /* 0x003fea0003c00000 */
.L_x_0:
[----:B------:R-:W-:Y:S05]  /*01c0*/  EXIT ;  /* 0x000000000000794d */ /* 0x000fea0003800000 */
.L_x_1:
[----:B------:R-:W-:-:S00]  /*01d0*/  BRA `(.L_x_1) ;  /* 0xfffffffc00fc7947 */ /* 0x000fc0000383ffff */
[----:B------:R-:W-:-:S00]  /*01e0*/  NOP ;  /* 0x0000000000007918 */ /* 0x000fc00000000000 */
        /* <DEDUP_REMOVED lines=9> */
.L_x_2:


//--------------------- .nv.global.init           --------------------------
	.section	.nv.global.init,"aw",@progbits
.nv.global.init:
	.type		$str,@object
	.size		$str,(.L_0 - $str)
$str:
        /*0000*/ 	.byte	0x54, 0x68, 0x72, 0x65, 0x61, 0x64, 0x49, 0x64, 0x78, 0x3a, 0x20, 0x28, 0x25, 0x64, 0x2c, 0x20
        /*0010*/ 	.byte	0x25, 0x64, 0x2c, 0x20, 0x25, 0x64, 0x29, 0x20, 0x42, 0x6c, 0x6f, 0x63, 0x6b, 0x49, 0x64, 0x78
        /*0020*/ 	.byte	0x3a, 0x20, 0x28, 0x25, 0x64, 0x2c, 0x20, 0x25, 0x64, 0x2c, 0x20, 0x25, 0x64, 0x29, 0x20, 0x42
        /*0030*/ 	.byte	0x6c, 0x6f, 0x63, 0x6b, 0x44, 0x69, 0x6d, 0x3a, 0x20, 0x28, 0x25, 0x64, 0x2c, 0x20, 0x25, 0x64
        /*0040*/ 	.byte	0x2c, 0x20, 0x25, 0x64, 0x29, 0x20, 0x47, 0x72, 0x69, 0x64, 0x44, 0x69, 0x6d, 0x20, 0x28, 0x25
        /*0050*/ 	.byte	0x64, 0x2c, 0x20, 0x25, 0x64, 0x2c, 0x20, 0x25, 0x64, 0x29, 0x20, 0x0a, 0x00
.L_0:


//--------------------- .nv.shared.reserved.0     --------------------------
	.section	.nv.shared.reserved.0,"aw",@nobits
	.weak		__nv_reservedSMEM_offset_0_alias
	.size		__nv_reservedSMEM_offset_0_alias, 0, 64
	.other		__nv_reservedSMEM_offset_0_alias,@"STO_CUDA_RESERVED_SHARED STV_DEFAULT"
__nv_reservedSMEM_offset_0_alias:
	.zero		0
	.zero		64


//--------------------- .nv.constant0._Z10checkIndexv --------------------------
	.section	.nv.constant0._Z10checkIndexv,"a",@progbits
	.sectionflags	@""
	.align	4
.nv.constant0._Z10checkIndexv:
	.zero		896


//--------------------- SYMBOLS --------------------------

	.type		.nv.reservedSmem.offset0,@object
	.size		.nv.reservedSmem.offset0,0x4
	.type		vprintf,@function
